	.headerflags	@"EF_CUDA_TEXMODE_UNIFIED EF_CUDA_64BIT_ADDRESS EF_CUDA_ACCELERATORS EF_CUDA_SM90 EF_CUDA_VIRTUAL_SM(EF_CUDA_SM90)"
	.elftype	@"ET_EXEC"


//--------------------- .nv.info                  --------------------------
	.section	.nv.info,"",@"SHT_CUDA_INFO"
	.align	4


	//----- nvinfo : EIATTR_REGCOUNT
	.align		4
        /*0000*/ 	.byte	0x04, 0x2f
        /*0002*/ 	.short	(.L_3 - .L_2)
	.align		4
.L_2:
        /*0004*/ 	.word	index@(triton_poi_fused__native_batch_norm_legit_no_training_add_relu_19)
        /*0008*/ 	.word	0x00000010


	//----- nvinfo : EIATTR_MIN_STACK_SIZE
	.align		4
.L_3:
        /*000c*/ 	.byte	0x04, 0x12
        /*000e*/ 	.short	(.L_5 - .L_4)
	.align		4
.L_4:
        /*0010*/ 	.word	index@(triton_poi_fused__native_batch_norm_legit_no_training_add_relu_19)
        /*0014*/ 	.word	0x00000000


	//----- nvinfo : EIATTR_FRAME_SIZE
	.align		4
.L_5:
        /*0018*/ 	.byte	0x04, 0x11
        /*001a*/ 	.short	(.L_7 - .L_6)
	.align		4
.L_6:
        /*001c*/ 	.word	index@(triton_poi_fused__native_batch_norm_legit_no_training_add_relu_19)
        /*0020*/ 	.word	0x00000000


	//----- nvinfo : EIATTR_MIN_STACK_SIZE
	.align		4
.L_7:
        /*0024*/ 	.byte	0x04, 0x12
        /*0026*/ 	.short	(.L_9 - .L_8)
	.align		4
.L_8:
        /*0028*/ 	.word	index@(triton_poi_fused__native_batch_norm_legit_no_training_add_relu_19)
        /*002c*/ 	.word	0x00000000
.L_9:


//--------------------- .nv.info.triton_poi_fused__native_batch_norm_legit_no_training_add_relu_19 --------------------------
	.section	.nv.info.triton_poi_fused__native_batch_norm_legit_no_training_add_relu_19,"",@"SHT_CUDA_INFO"
	.sectionflags	@""
	.align	4


	//----- nvinfo : EIATTR_CUDA_API_VERSION
	.align		4
        /*0000*/ 	.byte	0x04, 0x37
        /*0002*/ 	.short	(.L_11 - .L_10)
.L_10:
        /*0004*/ 	.word	0x0000007c


	//----- nvinfo : EIATTR_KPARAM_INFO
	.align		4
.L_11:
        /*0008*/ 	.byte	0x04, 0x17
        /*000a*/ 	.short	(.L_13 - .L_12)
.L_12:
        /*000c*/ 	.word	0x00000000
        /*0010*/ 	.short	0x0004
        /*0012*/ 	.short	0x0020
        /*0014*/ 	.byte	0x00, 0xf0, 0x11, 0x00


	//----- nvinfo : EIATTR_KPARAM_INFO
	.align		4
.L_13:
        /*0018*/ 	.byte	0x04, 0x17
        /*001a*/ 	.short	(.L_15 - .L_14)
.L_14:
        /*001c*/ 	.word	0x00000000
        /*0020*/ 	.short	0x0003
        /*0022*/ 	.short	0x0018
        /*0024*/ 	.byte	0x00, 0xf4, 0x21, 0x00


	//----- nvinfo : EIATTR_KPARAM_INFO
	.align		4
.L_15:
        /*0028*/ 	.byte	0x04, 0x17
        /*002a*/ 	.short	(.L_17 - .L_16)
.L_16:
        /*002c*/ 	.word	0x00000000
        /*0030*/ 	.short	0x0002
        /*0032*/ 	.short	0x0010
        /*0034*/ 	.byte	0x00, 0xf4, 0x21, 0x00


	//----- nvinfo : EIATTR_KPARAM_INFO
	.align		4
.L_17:
        /*0038*/ 	.byte	0x04, 0x17
        /*003a*/ 	.short	(.L_19 - .L_18)
.L_18:
        /*003c*/ 	.word	0x00000000
        /*0040*/ 	.short	0x0001
        /*0042*/ 	.short	0x0008
        /*0044*/ 	.byte	0x00, 0xf4, 0x21, 0x00


	//----- nvinfo : EIATTR_KPARAM_INFO
	.align		4
.L_19:
        /*0048*/ 	.byte	0x04, 0x17
        /*004a*/ 	.short	(.L_21 - .L_20)
.L_20:
        /*004c*/ 	.word	0x00000000
        /*0050*/ 	.short	0x0000
        /*0052*/ 	.short	0x0000
        /*0054*/ 	.byte	0x00, 0xf4, 0x21, 0x00


	//----- nvinfo : EIATTR_SPARSE_MMA_MASK
	.align		4
.L_21:
        /*0058*/ 	.byte	0x03, 0x50
        /*005a*/ 	.short	0x0000


	//----- nvinfo : EIATTR_MAXREG_COUNT
	.align		4
        /*005c*/ 	.byte	0x03, 0x1b
        /*005e*/ 	.short	0x00ff


	//----- nvinfo : EIATTR_EXIT_INSTR_OFFSETS
	.align		4
        /*0060*/ 	.byte	0x04, 0x1c
        /*0062*/ 	.short	(.L_23 - .L_22)


	//   ....[0]....
.L_22:
        /*0064*/ 	.word	0x00000370


	//----- nvinfo : EIATTR_REQNTID
	.align		4
.L_23:
        /*0068*/ 	.byte	0x04, 0x10
        /*006a*/ 	.short	(.L_25 - .L_24)
.L_24:
        /*006c*/ 	.word	0x00000100
        /*0070*/ 	.word	0x00000001
        /*0074*/ 	.word	0x00000001


	//----- nvinfo : EIATTR_CBANK_PARAM_SIZE
	.align		4
.L_25:
        /*0078*/ 	.byte	0x03, 0x19
        /*007a*/ 	.short	0x0024


	//----- nvinfo : EIATTR_PARAM_CBANK
	.align		4
        /*007c*/ 	.byte	0x04, 0x0a
        /*007e*/ 	.short	(.L_27 - .L_26)
	.align		4
.L_26:
        /*0080*/ 	.word	index@(.nv.constant0.triton_poi_fused__native_batch_norm_legit_no_training_add_relu_19)
        /*0084*/ 	.short	0x0210
        /*0086*/ 	.short	0x0024


	//----- nvinfo : EIATTR_SW_WAR
	.align		4
.L_27:
        /*0088*/ 	.byte	0x04, 0x36
        /*008a*/ 	.short	(.L_29 - .L_28)
.L_28:
        /*008c*/ 	.word	0x00000008
.L_29:


//--------------------- .nv.callgraph             --------------------------
	.section	.nv.callgraph,"",@"SHT_CUDA_CALLGRAPH"
	.align	4
	.sectionentsize	8
	.align		4
        /*0000*/ 	.word	0x00000000
	.align		4
        /*0004*/ 	.word	0xffffffff
	.align		4
        /*0008*/ 	.word	0x00000000
	.align		4
        /*000c*/ 	.word	0xfffffffe
	.align		4
        /*0010*/ 	.word	0x00000000
	.align		4
        /*0014*/ 	.word	0xfffffffd
	.align		4
        /*0018*/ 	.word	0x00000000
	.align		4
        /*001c*/ 	.word	0xfffffffc


//--------------------- .nv.constant4             --------------------------
	.section	.nv.constant4,"a",@progbits
	.align	8
	.align		8
.nv.constant4:
        /*0000*/ 	.dword	_$_str
	.align		8
        /*0008*/ 	.dword	_$_str_$_2


//--------------------- .text.triton_poi_fused__native_batch_norm_legit_no_training_add_relu_19 --------------------------
	.section	.text.triton_poi_fused__native_batch_norm_legit_no_training_add_relu_19,"ax",@progbits
	.align	128
        .global         triton_poi_fused__native_batch_norm_legit_no_training_add_relu_19
        .type           triton_poi_fused__native_batch_norm_legit_no_training_add_relu_19,@function
        .size           triton_poi_fused__native_batch_norm_legit_no_training_add_relu_19,(.L_x_1 - triton_poi_fused__native_batch_norm_legit_no_training_add_relu_19)
        .other          triton_poi_fused__native_batch_norm_legit_no_training_add_relu_19,@"STO_CUDA_ENTRY STV_DEFAULT"
triton_poi_fused__native_batch_norm_legit_no_training_add_relu_19:
.text.triton_poi_fused__native_batch_norm_legit_no_training_add_relu_19:
[----:B------:R-:W-:Y:S01]  /*0000*/  LDC R1, c[0x0][0x28] ;  /* 0x00000a00ff017b82 */ /* 0x000fe20000000800 */
[----:B------:R-:W1:Y:S07]  /*0010*/  S2R R0, SR_TID.X ;  /* 0x0000000000007919 */ /* 0x000e6e0000002100 */
[----:B------:R-:W2:Y:S01]  /*0020*/  LDC.64 R10, c[0x0][0x228] ;  /* 0x00008a00ff0a7b82 */ /* 0x000ea20000000a00 */
[----:B------:R-:W-:Y:S01]  /*0030*/  ULDC.64 UR4, c[0x0][0x208] ;  /* 0x0000820000047ab9 */ /* 0x000fe20000000a00 */
[----:B------:R-:W3:Y:S06]  /*0040*/  S2R R7, SR_CTAID.X ;  /* 0x0000000000077919 */ /* 0x000eec0000002500 */
[----:B------:R-:W4:Y:S08]  /*0050*/  LDC.64 R8, c[0x0][0x218] ;  /* 0x00008600ff087b82 */ /* 0x000f300000000a00 */
[----:B------:R-:W5:Y:S01]  /*0060*/  LDC.64 R4, c[0x0][0x220] ;  /* 0x00008800ff047b82 */ /* 0x000f620000000a00 */
[----:B-1----:R-:W-:-:S04]  /*0070*/  SHF.L.U32 R0, R0, 0x1, RZ ;  /* 0x0000000100007819 */ /* 0x002fc800000006ff */
[----:B------:R-:W-:-:S04]  /*0080*/  LOP3.LUT R0, R0, 0x1fe, RZ, 0xc0, !PT ;  /* 0x000001fe00007812 */ /* 0x000fc800078ec0ff */
[----:B---3--:R-:W-:-:S05]  /*0090*/  LEA R7, R7, R0, 0x9 ;  /* 0x0000000007077211 */ /* 0x008fca00078e48ff */
[----:B------:R-:W-:-:S05]  /*00a0*/  IMAD.HI R0, R7, 0x2aaaaaab, RZ ;  /* 0x2aaaaaab07007827 */ /* 0x000fca00078e02ff */
[----:B------:R-:W-:-:S04]  /*00b0*/  SHF.R.U32.HI R3, RZ, 0x1f, R0 ;  /* 0x0000001fff037819 */ /* 0x000fc80000011600 */
[----:B------:R-:W-:Y:S02]  /*00c0*/  LEA.HI R0, R0, R3, RZ, 0x19 ;  /* 0x0000000300007211 */ /* 0x000fe400078fc8ff */
[----:B------:R-:W1:Y:S03]  /*00d0*/  LDC.64 R2, c[0x0][0x210] ;  /* 0x00008400ff027b82 */ /* 0x000e660000000a00 */
[----:B------:R-:W-:-:S04]  /*00e0*/  IMAD R13, R0, -0x300, R7 ;  /* 0xfffffd00000d7824 */ /* 0x000fc800078e0207 */
[----:B--2---:R-:W-:-:S06]  /*00f0*/  IMAD.WIDE R10, R13, 0x4, R10 ;  /* 0x000000040d0a7825 */ /* 0x004fcc00078e020a */
[----:B------:R-:W2:Y:S01]  /*0100*/  LDG.E.EL.64 R10, desc[UR4][R10.64] ;  /* 0x000000040a0a7981 */ /* 0x000ea2000c2e1b00 */
[----:B----4-:R-:W-:-:S04]  /*0110*/  IMAD.WIDE R8, R7, 0x4, R8 ;  /* 0x0000000407087825 */ /* 0x010fc800078e0208 */
[----:B-----5:R-:W-:Y:S02]  /*0120*/  IMAD.WIDE R4, R13, 0x4, R4 ;  /* 0x000000040d047825 */ /* 0x020fe400078e0204 */
[----:B------:R-:W3:Y:S02]  /*0130*/  LDG.E.64 R8, desc[UR4][R8.64] ;  /* 0x0000000408087981 */ /* 0x000ee4000c1e1b00 */
[----:B-1----:R-:W-:Y:S02]  /*0140*/  IMAD.WIDE R2, R7, 0x4, R2 ;  /* 0x0000000407027825 */ /* 0x002fe400078e0202 */
[----:B------:R-:W4:Y:S04]  /*0150*/  LDG.E.EL.64 R4, desc[UR4][R4.64] ;  /* 0x0000000404047981 */ /* 0x000f28000c2e1b00 */
[----:B------:R-:W3:Y:S01]  /*0160*/  LDG.E.64 R6, desc[UR4][R2.64] ;  /* 0x0000000402067981 */ /* 0x000ee2000c1e1b00 */
[----:B------:R-:W-:Y:S01]  /*0170*/  HFMA2.MMA R13, -RZ, RZ, 1.625, 0 ;  /* 0x3e800000ff0d7435 */ /* 0x000fe200000001ff */
[----:B--2---:R-:W-:Y:S01]  /*0180*/  FADD R0, R10, 9.9999997473787516356e-06 ;  /* 0x3727c5ac0a007421 */ /* 0x004fe20000000000 */
[----:B------:R-:W-:-:S03]  /*0190*/  FADD R11, R11, 9.9999997473787516356e-06 ;  /* 0x3727c5ac0b0b7421 */ /* 0x000fc60000000000 */
[----:B------:R-:W1:Y:S08]  /*01a0*/  MUFU.SQRT R10, R0 ;  /* 0x00000000000a7308 */ /* 0x000e700000002000 */
[----:B------:R-:W2:Y:S01]  /*01b0*/  MUFU.SQRT R12, R11 ;  /* 0x0000000b000c7308 */ /* 0x000ea20000002000 */
[C---:B-1----:R-:W-:Y:S02]  /*01c0*/  FSETP.GT.AND P0, PT, R10.reuse, 8.50705917302346158658e+37, PT ;  /* 0x7e8000000a00780b */ /* 0x042fe40003f04000 */
[----:B------:R-:W-:-:S02]  /*01d0*/  FSETP.GEU.AND P2, PT, R10, 1.175494350822287508e-38, PT ;  /* 0x008000000a00780b */ /* 0x000fc40003f4e000 */
[C---:B--2---:R-:W-:Y:S02]  /*01e0*/  FSETP.GT.AND P1, PT, R12.reuse, 8.50705917302346158658e+37, PT ;  /* 0x7e8000000c00780b */ /* 0x044fe40003f24000 */
[----:B------:R-:W-:-:S07]  /*01f0*/  FSETP.GEU.AND P3, PT, R12, 1.175494350822287508e-38, PT ;  /* 0x008000000c00780b */ /* 0x000fce0003f6e000 */
[----:B------:R-:W-:-:S04]  /*0200*/  @P0 FMUL R10, R10, 0.25 ;  /* 0x3e8000000a0a0820 */ /* 0x000fc80000400000 */
[----:B------:R-:W-:Y:S01]  /*0210*/  @!P2 FMUL R10, R10, 16777216 ;  /* 0x4b8000000a0aa820 */ /* 0x000fe20000400000 */
[----:B------:R-:W-:-:S04]  /*0220*/  @P1 FMUL R12, R12, 0.25 ;  /* 0x3e8000000c0c1820 */ /* 0x000fc80000400000 */
[----:B------:R-:W-:Y:S01]  /*0230*/  @!P3 FMUL R12, R12, 16777216 ;  /* 0x4b8000000c0cb820 */ /* 0x000fe20000400000 */
[----:B------:R-:W1:Y:S01]  /*0240*/  MUFU.RCP R10, R10 ;  /* 0x0000000a000a7308 */ /* 0x000e620000001000 */
[----:B------:R-:W-:-:S07]  /*0250*/  FSEL R11, R13, 1, P0 ;  /* 0x3f8000000d0b7808 */ /* 0x000fce0000000000 */
[----:B------:R-:W2:Y:S01]  /*0260*/  MUFU.RCP R12, R12 ;  /* 0x0000000c000c7308 */ /* 0x000ea20000001000 */
[----:B------:R-:W-:Y:S01]  /*0270*/  FSEL R13, R13, 1, P1 ;  /* 0x3f8000000d0d7808 */ /* 0x000fe20000800000 */
[----:B---3--:R-:W-:Y:S01]  /*0280*/  FADD R0, R7, R9 ;  /* 0x0000000907007221 */ /* 0x008fe20000000000 */
[----:B------:R-:W-:Y:S01]  /*0290*/  FADD R7, R6, R8 ;  /* 0x0000000806077221 */ /* 0x000fe20000000000 */
[----:B------:R-:W-:Y:S02]  /*02a0*/  @!P2 FMUL R11, R11, 16777216 ;  /* 0x4b8000000b0ba820 */ /* 0x000fe40000400000 */
[----:B------:R-:W-:Y:S01]  /*02b0*/  @!P3 FMUL R13, R13, 16777216 ;  /* 0x4b8000000d0db820 */ /* 0x000fe20000400000 */
[----:B----4-:R-:W-:Y:S01]  /*02c0*/  FADD R0, -R5, R0 ;  /* 0x0000000005007221 */ /* 0x010fe20000000100 */
[----:B------:R-:W-:Y:S01]  /*02d0*/  FADD R4, -R4, R7 ;  /* 0x0000000704047221 */ /* 0x000fe20000000100 */
[----:B-1----:R-:W-:Y:S01]  /*02e0*/  FMUL R11, R10, R11 ;  /* 0x0000000b0a0b7220 */ /* 0x002fe20000400000 */
[----:B--2---:R-:W-:-:S03]  /*02f0*/  FMUL R13, R12, R13 ;  /* 0x0000000d0c0d7220 */ /* 0x004fc60000400000 */
[----:B------:R-:W-:Y:S01]  /*0300*/  FMUL R4, R4, R11 ;  /* 0x0000000b04047220 */ /* 0x000fe20000400000 */
[----:B------:R-:W-:-:S04]  /*0310*/  FMUL R0, R0, R13 ;  /* 0x0000000d00007220 */ /* 0x000fc80000400000 */
[----:B------:R-:W-:Y:S02]  /*0320*/  FSETP.GEU.AND P0, PT, R4, RZ, PT ;  /* 0x000000ff0400720b */ /* 0x000fe40003f0e000 */
[----:B------:R-:W-:Y:S02]  /*0330*/  FSETP.GEU.AND P1, PT, R0, RZ, PT ;  /* 0x000000ff0000720b */ /* 0x000fe40003f2e000 */
[----:B------:R-:W-:Y:S02]  /*0340*/  FSEL R4, R4, RZ, P0 ;  /* 0x000000ff04047208 */ /* 0x000fe40000000000 */
[----:B------:R-:W-:-:S05]  /*0350*/  FSEL R5, R0, RZ, P1 ;  /* 0x000000ff00057208 */ /* 0x000fca0000800000 */
[----:B------:R-:W-:Y:S01]  /*0360*/  STG.E.64 desc[UR4][R2.64], R4 ;  /* 0x0000000402007986 */ /* 0x000fe2000c101b04 */
[----:B------:R-:W-:Y:S05]  /*0370*/  EXIT ;  /* 0x000000000000794d */ /* 0x000fea0003800000 */
.L_x_0:
[----:B------:R-:W-:-:S00]  /*0380*/  BRA `(.L_x_0) ;  /* 0xfffffffc00fc7947 */ /* 0x000fc0000383ffff */
[----:B------:R-:W-:-:S00]  /*0390*/  NOP ;  /* 0x0000000000007918 */ /* 0x000fc00000000000 */
        /* <DEDUP_REMOVED lines=14> */
.L_x_1:


//--------------------- .nv.global.init           --------------------------
	.section	.nv.global.init,"aw",@progbits
.nv.global.init:
	.type		_$_str,@object
	.size		_$_str,(_$_str_$_2 - _$_str)
_$_str:
        /*0000*/ 	.byte	0x5f, 0x5f, 0x43, 0x55, 0x44, 0x41, 0x5f, 0x46, 0x54, 0x5a, 0x00
	.type		_$_str_$_2,@object
	.size		_$_str_$_2,(.L_1 - _$_str_$_2)
_$_str_$_2:
        /*000b*/ 	.byte	0x5f, 0x5f, 0x43, 0x55, 0x44, 0x41, 0x5f, 0x50, 0x52, 0x45, 0x43, 0x5f, 0x53, 0x51, 0x52, 0x54
        /*001b*/ 	.byte	0x00
.L_1:


//--------------------- .nv.constant0.triton_poi_fused__native_batch_norm_legit_no_training_add_relu_19 --------------------------
	.section	.nv.constant0.triton_poi_fused__native_batch_norm_legit_no_training_add_relu_19,"a",@progbits
	.sectionflags	@""
	.align	4
.nv.constant0.triton_poi_fused__native_batch_norm_legit_no_training_add_relu_19:
	.zero		564
